//
// Generated by NVIDIA NVVM Compiler
//
// Compiler Build ID: CL-36424714
// Cuda compilation tools, release 13.0, V13.0.88
// Based on NVVM 20.0.0
//

.version 9.0
.target sm_100
.address_size 64

	// .globl	_Z4reluPfi

.visible .entry _Z4reluPfi(
	.param .u64 .ptr .align 1 _Z4reluPfi_param_0,
	.param .u32 _Z4reluPfi_param_1
)
{
	.reg .pred 	%p<2>;
	.reg .b32 	%r<6>;
	.reg .b32 	%f<3>;
	.reg .b64 	%rd<5>;

	ld.param.u64 	%rd1, [_Z4reluPfi_param_0];
	ld.param.u32 	%r2, [_Z4reluPfi_param_1];
	mov.u32 	%r3, %ctaid.x;
	mov.u32 	%r4, %ntid.x;
	mov.u32 	%r5, %tid.x;
	mad.lo.s32 	%r1, %r3, %r4, %r5;
	setp.ge.s32 	%p1, %r1, %r2;
	@%p1 bra 	$L__BB0_2;
	cvta.to.global.u64 	%rd2, %rd1;
	mul.wide.s32 	%rd3, %r1, 4;
	add.s64 	%rd4, %rd2, %rd3;
	ld.global.f32 	%f1, [%rd4];
	max.f32 	%f2, %f1, 0f00000000;
	st.global.f32 	[%rd4], %f2;
$L__BB0_2:
	ret;

}
	// .globl	_Z7softmaxPfS_i
.visible .entry _Z7softmaxPfS_i(
	.param .u64 .ptr .align 1 _Z7softmaxPfS_i_param_0,
	.param .u64 .ptr .align 1 _Z7softmaxPfS_i_param_1,
	.param .u32 _Z7softmaxPfS_i_param_2
)
{
	.reg .pred 	%p<14>;
	.reg .b32 	%r<57>;
	.reg .b32 	%f<234>;
	.reg .b64 	%rd<24>;

	ld.param.u64 	%rd9, [_Z7softmaxPfS_i_param_0];
	ld.param.u64 	%rd10, [_Z7softmaxPfS_i_param_1];
	ld.param.u32 	%r13, [_Z7softmaxPfS_i_param_2];
	cvta.to.global.u64 	%rd1, %rd9;
	cvta.to.global.u64 	%rd2, %rd10;
	mov.u32 	%r14, %ctaid.x;
	mov.u32 	%r15, %ntid.x;
	mov.u32 	%r16, %tid.x;
	mad.lo.s32 	%r1, %r14, %r15, %r16;
	setp.ge.s32 	%p1, %r1, %r13;
	@%p1 bra 	$L__BB1_14;
	setp.lt.s32 	%p2, %r13, 1;
	mov.f32 	%f233, 0f00000000;
	@%p2 bra 	$L__BB1_13;
	and.b32  	%r2, %r13, 7;
	setp.lt.u32 	%p3, %r13, 8;
	mov.f32 	%f233, 0f00000000;
	mov.b32 	%r55, 0;
	@%p3 bra 	$L__BB1_5;
	and.b32  	%r55, %r13, 2147483640;
	neg.s32 	%r53, %r55;
	add.s64 	%rd23, %rd1, 16;
	add.s64 	%rd22, %rd2, 16;
	mov.f32 	%f233, 0f00000000;
$L__BB1_4:
	.pragma "nounroll";
	ld.global.f32 	%f17, [%rd23+-16];
	fma.rn.f32 	%f18, %f17, 0f3BBB989D, 0f3F000000;
	cvt.sat.f32.f32 	%f19, %f18;
	mov.f32 	%f20, 0f4B400001;
	mov.f32 	%f21, 0f437C0000;
	fma.rm.f32 	%f22, %f19, %f21, %f20;
	add.f32 	%f23, %f22, 0fCB40007F;
	neg.f32 	%f24, %f23;
	fma.rn.f32 	%f25, %f17, 0f3FB8AA3B, %f24;
	fma.rn.f32 	%f26, %f17, 0f32A57060, %f25;
	mov.b32 	%r18, %f22;
	shl.b32 	%r19, %r18, 23;
	mov.b32 	%f27, %r19;
	ex2.approx.ftz.f32 	%f28, %f26;
	mul.f32 	%f29, %f28, %f27;
	st.global.f32 	[%rd22+-16], %f29;
	add.f32 	%f30, %f233, %f29;
	ld.global.f32 	%f31, [%rd23+-12];
	fma.rn.f32 	%f32, %f31, 0f3BBB989D, 0f3F000000;
	cvt.sat.f32.f32 	%f33, %f32;
	fma.rm.f32 	%f34, %f33, %f21, %f20;
	add.f32 	%f35, %f34, 0fCB40007F;
	neg.f32 	%f36, %f35;
	fma.rn.f32 	%f37, %f31, 0f3FB8AA3B, %f36;
	fma.rn.f32 	%f38, %f31, 0f32A57060, %f37;
	mov.b32 	%r20, %f34;
	shl.b32 	%r21, %r20, 23;
	mov.b32 	%f39, %r21;
	ex2.approx.ftz.f32 	%f40, %f38;
	mul.f32 	%f41, %f40, %f39;
	st.global.f32 	[%rd22+-12], %f41;
	add.f32 	%f42, %f30, %f41;
	ld.global.f32 	%f43, [%rd23+-8];
	fma.rn.f32 	%f44, %f43, 0f3BBB989D, 0f3F000000;
	cvt.sat.f32.f32 	%f45, %f44;
	fma.rm.f32 	%f46, %f45, %f21, %f20;
	add.f32 	%f47, %f46, 0fCB40007F;
	neg.f32 	%f48, %f47;
	fma.rn.f32 	%f49, %f43, 0f3FB8AA3B, %f48;
	fma.rn.f32 	%f50, %f43, 0f32A57060, %f49;
	mov.b32 	%r22, %f46;
	shl.b32 	%r23, %r22, 23;
	mov.b32 	%f51, %r23;
	ex2.approx.ftz.f32 	%f52, %f50;
	mul.f32 	%f53, %f52, %f51;
	st.global.f32 	[%rd22+-8], %f53;
	add.f32 	%f54, %f42, %f53;
	ld.global.f32 	%f55, [%rd23+-4];
	fma.rn.f32 	%f56, %f55, 0f3BBB989D, 0f3F000000;
	cvt.sat.f32.f32 	%f57, %f56;
	fma.rm.f32 	%f58, %f57, %f21, %f20;
	add.f32 	%f59, %f58, 0fCB40007F;
	neg.f32 	%f60, %f59;
	fma.rn.f32 	%f61, %f55, 0f3FB8AA3B, %f60;
	fma.rn.f32 	%f62, %f55, 0f32A57060, %f61;
	mov.b32 	%r24, %f58;
	shl.b32 	%r25, %r24, 23;
	mov.b32 	%f63, %r25;
	ex2.approx.ftz.f32 	%f64, %f62;
	mul.f32 	%f65, %f64, %f63;
	st.global.f32 	[%rd22+-4], %f65;
	add.f32 	%f66, %f54, %f65;
	ld.global.f32 	%f67, [%rd23];
	fma.rn.f32 	%f68, %f67, 0f3BBB989D, 0f3F000000;
	cvt.sat.f32.f32 	%f69, %f68;
	fma.rm.f32 	%f70, %f69, %f21, %f20;
	add.f32 	%f71, %f70, 0fCB40007F;
	neg.f32 	%f72, %f71;
	fma.rn.f32 	%f73, %f67, 0f3FB8AA3B, %f72;
	fma.rn.f32 	%f74, %f67, 0f32A57060, %f73;
	mov.b32 	%r26, %f70;
	shl.b32 	%r27, %r26, 23;
	mov.b32 	%f75, %r27;
	ex2.approx.ftz.f32 	%f76, %f74;
	mul.f32 	%f77, %f76, %f75;
	st.global.f32 	[%rd22], %f77;
	add.f32 	%f78, %f66, %f77;
	ld.global.f32 	%f79, [%rd23+4];
	fma.rn.f32 	%f80, %f79, 0f3BBB989D, 0f3F000000;
	cvt.sat.f32.f32 	%f81, %f80;
	fma.rm.f32 	%f82, %f81, %f21, %f20;
	add.f32 	%f83, %f82, 0fCB40007F;
	neg.f32 	%f84, %f83;
	fma.rn.f32 	%f85, %f79, 0f3FB8AA3B, %f84;
	fma.rn.f32 	%f86, %f79, 0f32A57060, %f85;
	mov.b32 	%r28, %f82;
	shl.b32 	%r29, %r28, 23;
	mov.b32 	%f87, %r29;
	ex2.approx.ftz.f32 	%f88, %f86;
	mul.f32 	%f89, %f88, %f87;
	st.global.f32 	[%rd22+4], %f89;
	add.f32 	%f90, %f78, %f89;
	ld.global.f32 	%f91, [%rd23+8];
	fma.rn.f32 	%f92, %f91, 0f3BBB989D, 0f3F000000;
	cvt.sat.f32.f32 	%f93, %f92;
	fma.rm.f32 	%f94, %f93, %f21, %f20;
	add.f32 	%f95, %f94, 0fCB40007F;
	neg.f32 	%f96, %f95;
	fma.rn.f32 	%f97, %f91, 0f3FB8AA3B, %f96;
	fma.rn.f32 	%f98, %f91, 0f32A57060, %f97;
	mov.b32 	%r30, %f94;
	shl.b32 	%r31, %r30, 23;
	mov.b32 	%f99, %r31;
	ex2.approx.ftz.f32 	%f100, %f98;
	mul.f32 	%f101, %f100, %f99;
	st.global.f32 	[%rd22+8], %f101;
	add.f32 	%f102, %f90, %f101;
	ld.global.f32 	%f103, [%rd23+12];
	fma.rn.f32 	%f104, %f103, 0f3BBB989D, 0f3F000000;
	cvt.sat.f32.f32 	%f105, %f104;
	fma.rm.f32 	%f106, %f105, %f21, %f20;
	add.f32 	%f107, %f106, 0fCB40007F;
	neg.f32 	%f108, %f107;
	fma.rn.f32 	%f109, %f103, 0f3FB8AA3B, %f108;
	fma.rn.f32 	%f110, %f103, 0f32A57060, %f109;
	mov.b32 	%r32, %f106;
	shl.b32 	%r33, %r32, 23;
	mov.b32 	%f111, %r33;
	ex2.approx.ftz.f32 	%f112, %f110;
	mul.f32 	%f113, %f112, %f111;
	st.global.f32 	[%rd22+12], %f113;
	add.f32 	%f233, %f102, %f113;
	add.s32 	%r53, %r53, 8;
	add.s64 	%rd23, %rd23, 32;
	add.s64 	%rd22, %rd22, 32;
	setp.ne.s32 	%p4, %r53, 0;
	@%p4 bra 	$L__BB1_4;
$L__BB1_5:
	setp.eq.s32 	%p5, %r2, 0;
	@%p5 bra 	$L__BB1_13;
	and.b32  	%r8, %r13, 3;
	setp.lt.u32 	%p6, %r2, 4;
	@%p6 bra 	$L__BB1_8;
	mul.wide.u32 	%rd11, %r55, 4;
	add.s64 	%rd12, %rd1, %rd11;
	ld.global.f32 	%f115, [%rd12];
	fma.rn.f32 	%f116, %f115, 0f3BBB989D, 0f3F000000;
	cvt.sat.f32.f32 	%f117, %f116;
	mov.f32 	%f118, 0f4B400001;
	mov.f32 	%f119, 0f437C0000;
	fma.rm.f32 	%f120, %f117, %f119, %f118;
	add.f32 	%f121, %f120, 0fCB40007F;
	neg.f32 	%f122, %f121;
	fma.rn.f32 	%f123, %f115, 0f3FB8AA3B, %f122;
	fma.rn.f32 	%f124, %f115, 0f32A57060, %f123;
	mov.b32 	%r34, %f120;
	shl.b32 	%r35, %r34, 23;
	mov.b32 	%f125, %r35;
	ex2.approx.ftz.f32 	%f126, %f124;
	mul.f32 	%f127, %f126, %f125;
	add.s64 	%rd13, %rd2, %rd11;
	st.global.f32 	[%rd13], %f127;
	add.f32 	%f128, %f233, %f127;
	ld.global.f32 	%f129, [%rd12+4];
	fma.rn.f32 	%f130, %f129, 0f3BBB989D, 0f3F000000;
	cvt.sat.f32.f32 	%f131, %f130;
	fma.rm.f32 	%f132, %f131, %f119, %f118;
	add.f32 	%f133, %f132, 0fCB40007F;
	neg.f32 	%f134, %f133;
	fma.rn.f32 	%f135, %f129, 0f3FB8AA3B, %f134;
	fma.rn.f32 	%f136, %f129, 0f32A57060, %f135;
	mov.b32 	%r36, %f132;
	shl.b32 	%r37, %r36, 23;
	mov.b32 	%f137, %r37;
	ex2.approx.ftz.f32 	%f138, %f136;
	mul.f32 	%f139, %f138, %f137;
	st.global.f32 	[%rd13+4], %f139;
	add.f32 	%f140, %f128, %f139;
	ld.global.f32 	%f141, [%rd12+8];
	fma.rn.f32 	%f142, %f141, 0f3BBB989D, 0f3F000000;
	cvt.sat.f32.f32 	%f143, %f142;
	fma.rm.f32 	%f144, %f143, %f119, %f118;
	add.f32 	%f145, %f144, 0fCB40007F;
	neg.f32 	%f146, %f145;
	fma.rn.f32 	%f147, %f141, 0f3FB8AA3B, %f146;
	fma.rn.f32 	%f148, %f141, 0f32A57060, %f147;
	mov.b32 	%r38, %f144;
	shl.b32 	%r39, %r38, 23;
	mov.b32 	%f149, %r39;
	ex2.approx.ftz.f32 	%f150, %f148;
	mul.f32 	%f151, %f150, %f149;
	st.global.f32 	[%rd13+8], %f151;
	add.f32 	%f152, %f140, %f151;
	ld.global.f32 	%f153, [%rd12+12];
	fma.rn.f32 	%f154, %f153, 0f3BBB989D, 0f3F000000;
	cvt.sat.f32.f32 	%f155, %f154;
	fma.rm.f32 	%f156, %f155, %f119, %f118;
	add.f32 	%f157, %f156, 0fCB40007F;
	neg.f32 	%f158, %f157;
	fma.rn.f32 	%f159, %f153, 0f3FB8AA3B, %f158;
	fma.rn.f32 	%f160, %f153, 0f32A57060, %f159;
	mov.b32 	%r40, %f156;
	shl.b32 	%r41, %r40, 23;
	mov.b32 	%f161, %r41;
	ex2.approx.ftz.f32 	%f162, %f160;
	mul.f32 	%f163, %f162, %f161;
	st.global.f32 	[%rd13+12], %f163;
	add.f32 	%f233, %f152, %f163;
	add.s32 	%r55, %r55, 4;
$L__BB1_8:
	setp.eq.s32 	%p7, %r8, 0;
	@%p7 bra 	$L__BB1_13;
	setp.eq.s32 	%p8, %r8, 1;
	@%p8 bra 	$L__BB1_11;
	mul.wide.u32 	%rd14, %r55, 4;
	add.s64 	%rd15, %rd1, %rd14;
	ld.global.f32 	%f165, [%rd15];
	fma.rn.f32 	%f166, %f165, 0f3BBB989D, 0f3F000000;
	cvt.sat.f32.f32 	%f167, %f166;
	mov.f32 	%f168, 0f4B400001;
	mov.f32 	%f169, 0f437C0000;
	fma.rm.f32 	%f170, %f167, %f169, %f168;
	add.f32 	%f171, %f170, 0fCB40007F;
	neg.f32 	%f172, %f171;
	fma.rn.f32 	%f173, %f165, 0f3FB8AA3B, %f172;
	fma.rn.f32 	%f174, %f165, 0f32A57060, %f173;
	mov.b32 	%r42, %f170;
	shl.b32 	%r43, %r42, 23;
	mov.b32 	%f175, %r43;
	ex2.approx.ftz.f32 	%f176, %f174;
	mul.f32 	%f177, %f176, %f175;
	add.s64 	%rd16, %rd2, %rd14;
	st.global.f32 	[%rd16], %f177;
	add.f32 	%f178, %f233, %f177;
	ld.global.f32 	%f179, [%rd15+4];
	fma.rn.f32 	%f180, %f179, 0f3BBB989D, 0f3F000000;
	cvt.sat.f32.f32 	%f181, %f180;
	fma.rm.f32 	%f182, %f181, %f169, %f168;
	add.f32 	%f183, %f182, 0fCB40007F;
	neg.f32 	%f184, %f183;
	fma.rn.f32 	%f185, %f179, 0f3FB8AA3B, %f184;
	fma.rn.f32 	%f186, %f179, 0f32A57060, %f185;
	mov.b32 	%r44, %f182;
	shl.b32 	%r45, %r44, 23;
	mov.b32 	%f187, %r45;
	ex2.approx.ftz.f32 	%f188, %f186;
	mul.f32 	%f189, %f188, %f187;
	st.global.f32 	[%rd16+4], %f189;
	add.f32 	%f233, %f178, %f189;
	add.s32 	%r55, %r55, 2;
$L__BB1_11:
	and.b32  	%r46, %r13, 1;
	setp.eq.b32 	%p9, %r46, 1;
	not.pred 	%p10, %p9;
	@%p10 bra 	$L__BB1_13;
	mul.wide.u32 	%rd17, %r55, 4;
	add.s64 	%rd18, %rd1, %rd17;
	ld.global.f32 	%f190, [%rd18];
	fma.rn.f32 	%f191, %f190, 0f3BBB989D, 0f3F000000;
	cvt.sat.f32.f32 	%f192, %f191;
	mov.f32 	%f193, 0f4B400001;
	mov.f32 	%f194, 0f437C0000;
	fma.rm.f32 	%f195, %f192, %f194, %f193;
	add.f32 	%f196, %f195, 0fCB40007F;
	neg.f32 	%f197, %f196;
	fma.rn.f32 	%f198, %f190, 0f3FB8AA3B, %f197;
	fma.rn.f32 	%f199, %f190, 0f32A57060, %f198;
	mov.b32 	%r47, %f195;
	shl.b32 	%r48, %r47, 23;
	mov.b32 	%f200, %r48;
	ex2.approx.ftz.f32 	%f201, %f199;
	mul.f32 	%f202, %f201, %f200;
	add.s64 	%rd19, %rd2, %rd17;
	st.global.f32 	[%rd19], %f202;
	add.f32 	%f233, %f233, %f202;
$L__BB1_13:
	mul.wide.s32 	%rd20, %r1, 4;
	add.s64 	%rd21, %rd2, %rd20;
	ld.global.f32 	%f203, [%rd21];
	div.rn.f32 	%f204, %f203, %f233;
	setp.lt.f32 	%p11, %f204, 0f00800000;
	mul.f32 	%f205, %f204, 0f4B000000;
	selp.f32 	%f206, %f205, %f204, %p11;
	selp.f32 	%f207, 0fC1B80000, 0f00000000, %p11;
	mov.b32 	%r49, %f206;
	add.s32 	%r50, %r49, -1059760811;
	and.b32  	%r51, %r50, -8388608;
	sub.s32 	%r52, %r49, %r51;
	mov.b32 	%f208, %r52;
	cvt.rn.f32.s32 	%f209, %r51;
	fma.rn.f32 	%f210, %f209, 0f34000000, %f207;
	add.f32 	%f211, %f208, 0fBF800000;
	fma.rn.f32 	%f212, %f211, 0fBE055027, 0f3E1039F6;
	fma.rn.f32 	%f213, %f212, %f211, 0fBDF8CDCC;
	fma.rn.f32 	%f214, %f213, %f211, 0f3E0F2955;
	fma.rn.f32 	%f215, %f214, %f211, 0fBE2AD8B9;
	fma.rn.f32 	%f216, %f215, %f211, 0f3E4CED0B;
	fma.rn.f32 	%f217, %f216, %f211, 0fBE7FFF22;
	fma.rn.f32 	%f218, %f217, %f211, 0f3EAAAA78;
	fma.rn.f32 	%f219, %f218, %f211, 0fBF000000;
	mul.f32 	%f220, %f211, %f219;
	fma.rn.f32 	%f221, %f220, %f211, %f211;
	fma.rn.f32 	%f222, %f210, 0f3F317218, %f221;
	setp.gt.u32 	%p12, %r49, 2139095039;
	fma.rn.f32 	%f223, %f206, 0f7F800000, 0f7F800000;
	selp.f32 	%f224, %f223, %f222, %p12;
	setp.eq.f32 	%p13, %f206, 0f00000000;
	selp.f32 	%f225, 0fFF800000, %f224, %p13;
	st.global.f32 	[%rd21], %f225;
$L__BB1_14:
	ret;

}


// ===== COMPILED SASS (sm_100) =====

	.target	sm_100

	.elftype	@"ET_EXEC"


//--------------------- .note.nv.tkinfo           --------------------------
	.section	.note.nv.tkinfo,"",@"SHT_NOTE"
	.sectionflags	@"SHF_NOTE_NV_TKINFO"
	.tkinfo
        /*0018*/ 	.word	0x00000002
        /*0030*/ 	.string	""
        /*0030*/ 	.string	"ptxas"
        /*0030*/ 	.string	"Cuda compilation tools, release 13.0, V13.0.88"
        /*0030*/ 	.string	"Build cuda_13.0.r13.0/compiler.36424714_0"
        /*0030*/ 	.string	"-arch sm_100 -m 64 "



//--------------------- .note.nv.cuinfo           --------------------------
	.section	.note.nv.cuinfo,"",@"SHT_NOTE"
	.sectionflags	@"SHF_NOTE_NV_CUINFO"
        /*0018*/ 	.short	0x0002
        /*001a*/ 	.short	0x0064
        /*001c*/ 	.short	0x0082
	.zero		2


//--------------------- .nv.info                  --------------------------
	.section	.nv.info,"",@"SHT_CUDA_INFO"
	.align	4


	//----- nvinfo : EIATTR_REGCOUNT
	.align		4
        /*0000*/ 	.byte	0x04, 0x2f
        /*0002*/ 	.short	(.L_1 - .L_0)
	.align		4
.L_0:
        /*0004*/ 	.word	index@(_Z4reluPfi)
        /*0008*/ 	.word	0x00000008


	//----- nvinfo : EIATTR_FRAME_SIZE
	.align		4
.L_1:
        /*000c*/ 	.byte	0x04, 0x11
        /*000e*/ 	.short	(.L_3 - .L_2)
	.align		4
.L_2:
        /*0010*/ 	.word	index@(_Z4reluPfi)
        /*0014*/ 	.word	0x00000000


	//----- nvinfo : EIATTR_REGCOUNT
	.align		4
.L_3:
        /*0018*/ 	.byte	0x04, 0x2f
        /*001a*/ 	.short	(.L_5 - .L_4)
	.align		4
.L_4:
        /*001c*/ 	.word	index@(_Z7softmaxPfS_i)
        /*0020*/ 	.word	0x0000001a


	//----- nvinfo : EIATTR_FRAME_SIZE
	.align		4
.L_5:
        /*0024*/ 	.byte	0x04, 0x11
        /*0026*/ 	.short	(.L_7 - .L_6)
	.align		4
.L_6:
        /*0028*/ 	.word	index@($__internal_0_$__cuda_sm3x_div_rn_noftz_f32_slowpath)
        /*002c*/ 	.word	0x00000000


	//----- nvinfo : EIATTR_FRAME_SIZE
	.align		4
.L_7:
        /*0030*/ 	.byte	0x04, 0x11
        /*0032*/ 	.short	(.L_9 - .L_8)
	.align		4
.L_8:
        /*0034*/ 	.word	index@(_Z7softmaxPfS_i)
        /*0038*/ 	.word	0x00000000


	//----- nvinfo : EIATTR_MIN_STACK_SIZE
	.align		4
.L_9:
        /*003c*/ 	.byte	0x04, 0x12
        /*003e*/ 	.short	(.L_11 - .L_10)
	.align		4
.L_10:
        /*0040*/ 	.word	index@(_Z7softmaxPfS_i)
        /*0044*/ 	.word	0x00000000


	//----- nvinfo : EIATTR_MIN_STACK_SIZE
	.align		4
.L_11:
        /*0048*/ 	.byte	0x04, 0x12
        /*004a*/ 	.short	(.L_13 - .L_12)
	.align		4
.L_12:
        /*004c*/ 	.word	index@(_Z4reluPfi)
        /*0050*/ 	.word	0x00000000
.L_13:


//--------------------- .nv.compat                --------------------------
	.section	.nv.compat,"",@"SHT_CUDA_COMPAT_INFO"
	.align	4
        /*0000*/ 	.byte	0x02, 0x09, 0x00, 0x00, 0x02, 0x02, 0x01, 0x00, 0x02, 0x05, 0x05, 0x00, 0x03, 0x07, 0x01, 0x01
        /*0010*/ 	.byte	0x02, 0x03, 0x00, 0x00, 0x02, 0x06, 0x01, 0x00, 0x04, 0x0b, 0x08, 0x00, 0x01, 0x00, 0x00, 0x00
        /*0020*/ 	.byte	0x00, 0x00, 0x00, 0x00


//--------------------- .nv.info._Z7softmaxPfS_i  --------------------------
	.section	.nv.info._Z7softmaxPfS_i,"",@"SHT_CUDA_INFO"
	.sectionflags	@""
	.align	4


	//----- nvinfo : EIATTR_CUDA_API_VERSION
	.align		4
        /*0000*/ 	.byte	0x04, 0x37
        /*0002*/ 	.short	(.L_15 - .L_14)
.L_14:
        /*0004*/ 	.word	0x00000082


	//----- nvinfo : EIATTR_KPARAM_INFO
	.align		4
.L_15:
        /*0008*/ 	.byte	0x04, 0x17
        /*000a*/ 	.short	(.L_17 - .L_16)
.L_16:
        /*000c*/ 	.word	0x00000000
        /*0010*/ 	.short	0x0002
        /*0012*/ 	.short	0x0010
        /*0014*/ 	.byte	0x00, 0xf0, 0x11, 0x00


	//----- nvinfo : EIATTR_KPARAM_INFO
	.align		4
.L_17:
        /*0018*/ 	.byte	0x04, 0x17
        /*001a*/ 	.short	(.L_19 - .L_18)
.L_18:
        /*001c*/ 	.word	0x00000000
        /*0020*/ 	.short	0x0001
        /*0022*/ 	.short	0x0008
        /*0024*/ 	.byte	0x00, 0xf5, 0x21, 0x00


	//----- nvinfo : EIATTR_KPARAM_INFO
	.align		4
.L_19:
        /*0028*/ 	.byte	0x04, 0x17
        /*002a*/ 	.short	(.L_21 - .L_20)
.L_20:
        /*002c*/ 	.word	0x00000000
        /*0030*/ 	.short	0x0000
        /*0032*/ 	.short	0x0000
        /*0034*/ 	.byte	0x00, 0xf5, 0x21, 0x00


	//----- nvinfo : EIATTR_SPARSE_MMA_MASK
	.align		4
.L_21:
        /*0038*/ 	.byte	0x03, 0x50
        /*003a*/ 	.short	0x0000


	//----- nvinfo : EIATTR_MAXREG_COUNT
	.align		4
        /*003c*/ 	.byte	0x03, 0x1b
        /*003e*/ 	.short	0x00ff


	//----- nvinfo : EIATTR_MERCURY_ISA_VERSION
	.align		4
        /*0040*/ 	.byte	0x03, 0x5f
        /*0042*/ 	.short	0x0101


	//----- nvinfo : EIATTR_VRC_CTA_INIT_COUNT
	.align		4
        /*0044*/ 	.byte	0x02, 0x4a
	.zero		1
	.zero		1


	//----- nvinfo : EIATTR_EXIT_INSTR_OFFSETS
	.align		4
        /*0048*/ 	.byte	0x04, 0x1c
        /*004a*/ 	.short	(.L_23 - .L_22)


	//   ....[0]....
.L_22:
        /*004c*/ 	.word	0x00000070


	//   ....[1]....
        /*0050*/ 	.word	0x00001190


	//----- nvinfo : EIATTR_CRS_STACK_SIZE
	.align		4
.L_23:
        /*0054*/ 	.byte	0x04, 0x1e
        /*0056*/ 	.short	(.L_25 - .L_24)
.L_24:
        /*0058*/ 	.word	0x00000000


	//----- nvinfo : EIATTR_CBANK_PARAM_SIZE
	.align		4
.L_25:
        /*005c*/ 	.byte	0x03, 0x19
        /*005e*/ 	.short	0x0014


	//----- nvinfo : EIATTR_PARAM_CBANK
	.align		4
        /*0060*/ 	.byte	0x04, 0x0a
        /*0062*/ 	.short	(.L_27 - .L_26)
	.align		4
.L_26:
        /*0064*/ 	.word	index@(.nv.constant0._Z7softmaxPfS_i)
        /*0068*/ 	.short	0x0380
        /*006a*/ 	.short	0x0014


	//----- nvinfo : EIATTR_SW_WAR
	.align		4
.L_27:
        /*006c*/ 	.byte	0x04, 0x36
        /*006e*/ 	.short	(.L_29 - .L_28)
.L_28:
        /*0070*/ 	.word	0x00000008
.L_29:


//--------------------- .nv.info._Z4reluPfi       --------------------------
	.section	.nv.info._Z4reluPfi,"",@"SHT_CUDA_INFO"
	.sectionflags	@""
	.align	4


	//----- nvinfo : EIATTR_CUDA_API_VERSION
	.align		4
        /*0000*/ 	.byte	0x04, 0x37
        /*0002*/ 	.short	(.L_31 - .L_30)
.L_30:
        /*0004*/ 	.word	0x00000082


	//----- nvinfo : EIATTR_KPARAM_INFO
	.align		4
.L_31:
        /*0008*/ 	.byte	0x04, 0x17
        /*000a*/ 	.short	(.L_33 - .L_32)
.L_32:
        /*000c*/ 	.word	0x00000000
        /*0010*/ 	.short	0x0001
        /*0012*/ 	.short	0x0008
        /*0014*/ 	.byte	0x00, 0xf0, 0x11, 0x00


	//----- nvinfo : EIATTR_KPARAM_INFO
	.align		4
.L_33:
        /*0018*/ 	.byte	0x04, 0x17
        /*001a*/ 	.short	(.L_35 - .L_34)
.L_34:
        /*001c*/ 	.word	0x00000000
        /*0020*/ 	.short	0x0000
        /*0022*/ 	.short	0x0000
        /*0024*/ 	.byte	0x00, 0xf5, 0x21, 0x00


	//----- nvinfo : EIATTR_SPARSE_MMA_MASK
	.align		4
.L_35:
        /*0028*/ 	.byte	0x03, 0x50
        /*002a*/ 	.short	0x0000


	//----- nvinfo : EIATTR_MAXREG_COUNT
	.align		4
        /*002c*/ 	.byte	0x03, 0x1b
        /*002e*/ 	.short	0x00ff


	//----- nvinfo : EIATTR_MERCURY_ISA_VERSION
	.align		4
        /*0030*/ 	.byte	0x03, 0x5f
        /*0032*/ 	.short	0x0101


	//----- nvinfo : EIATTR_VRC_CTA_INIT_COUNT
	.align		4
        /*0034*/ 	.byte	0x02, 0x4a
	.zero		1
	.zero		1


	//----- nvinfo : EIATTR_EXIT_INSTR_OFFSETS
	.align		4
        /*0038*/ 	.byte	0x04, 0x1c
        /*003a*/ 	.short	(.L_37 - .L_36)


	//   ....[0]....
.L_36:
        /*003c*/ 	.word	0x00000070


	//   ....[1]....
        /*0040*/ 	.word	0x000000e0


	//----- nvinfo : EIATTR_CBANK_PARAM_SIZE
	.align		4
.L_37:
        /*0044*/ 	.byte	0x03, 0x19
        /*0046*/ 	.short	0x000c


	//----- nvinfo : EIATTR_PARAM_CBANK
	.align		4
        /*0048*/ 	.byte	0x04, 0x0a
        /*004a*/ 	.short	(.L_39 - .L_38)
	.align		4
.L_38:
        /*004c*/ 	.word	index@(.nv.constant0._Z4reluPfi)
        /*0050*/ 	.short	0x0380
        /*0052*/ 	.short	0x000c


	//----- nvinfo : EIATTR_SW_WAR
	.align		4
.L_39:
        /*0054*/ 	.byte	0x04, 0x36
        /*0056*/ 	.short	(.L_41 - .L_40)
.L_40:
        /*0058*/ 	.word	0x00000008
.L_41:


//--------------------- .nv.callgraph             --------------------------
	.section	.nv.callgraph,"",@"SHT_CUDA_CALLGRAPH"
	.align	4
	.sectionentsize	8
	.align		4
        /*0000*/ 	.word	0x00000000
	.align		4
        /*0004*/ 	.word	0xffffffff
	.align		4
        /*0008*/ 	.word	0x00000000
	.align		4
        /*000c*/ 	.word	0xfffffffe
	.align		4
        /*0010*/ 	.word	0x00000000
	.align		4
        /*0014*/ 	.word	0xfffffffd
	.align		4
        /*0018*/ 	.word	0x00000000
	.align		4
        /*001c*/ 	.word	0xfffffffc


//--------------------- .text._Z7softmaxPfS_i     --------------------------
	.section	.text._Z7softmaxPfS_i,"ax",@progbits
	.align	128
        .global         _Z7softmaxPfS_i
        .type           _Z7softmaxPfS_i,@function
        .size           _Z7softmaxPfS_i,(.L_x_20 - _Z7softmaxPfS_i)
        .other          _Z7softmaxPfS_i,@"STO_CUDA_ENTRY STV_DEFAULT"
_Z7softmaxPfS_i:
.text._Z7softmaxPfS_i:
[----:B------:R-:W-:Y:S01]  /*0000*/  LDC R1, c[0x0][0x37c] ;  /* 0x0000df00ff017b82 */ /* 0x000fe20000000800 */
[----:B------:R-:W0:Y:S07]  /*0010*/  S2R R3, SR_TID.X ;  /* 0x0000000000037919 */ /* 0x000e2e0000002100 */
[----:B------:R-:W0:Y:S01]  /*0020*/  S2UR UR4, SR_CTAID.X ;  /* 0x00000000000479c3 */ /* 0x000e220000002500 */
[----:B------:R-:W1:Y:S07]  /*0030*/  LDCU UR8, c[0x0][0x390] ;  /* 0x00007200ff0877ac */ /* 0x000e6e0008000800 */
[----:B------:R-:W0:Y:S02]  /*0040*/  LDC R0, c[0x0][0x360] ;  /* 0x0000d800ff007b82 */ /* 0x000e240000000800 */
[----:B0-----:R-:W-:-:S05]  /*0050*/  IMAD R0, R0, UR4, R3 ;  /* 0x0000000400007c24 */ /* 0x001fca000f8e0203 */
[----:B-1----:R-:W-:-:S13]  /*0060*/  ISETP.GE.AND P0, PT, R0, UR8, PT ;  /* 0x0000000800007c0c */ /* 0x002fda000bf06270 */
[----:B------:R-:W-:Y:S05]  /*0070*/  @P0 EXIT ;  /* 0x000000000000094d */ /* 0x000fea0003800000 */
[----:B------:R-:W-:Y:S01]  /*0080*/  UISETP.GE.AND UP0, UPT, UR8, 0x1, UPT ;  /* 0x000000010800788c */ /* 0x000fe2000bf06270 */
[----:B------:R-:W-:Y:S01]  /*0090*/  HFMA2 R3, -RZ, RZ, 0, 0 ;  /* 0x00000000ff037431 */ /* 0x000fe200000001ff */
[----:B------:R-:W0:Y:S07]  /*00a0*/  LDCU.64 UR16, c[0x0][0x358] ;  /* 0x00006b00ff1077ac */ /* 0x000e2e0008000a00 */
[----:B------:R-:W-:Y:S05]  /*00b0*/  BRA.U !UP0, `(.L_x_0) ;  /* 0x0000000d08847547 */ /* 0x000fea000b800000 */
[----:B------:R-:W-:Y:S01]  /*00c0*/  UISETP.GE.U32.AND UP1, UPT, UR8, 0x8, UPT ;  /* 0x000000080800788c */ /* 0x000fe2000bf26070 */
[----:B------:R-:W-:Y:S01]  /*00d0*/  CS2R R2, SRZ ;  /* 0x0000000000027805 */ /* 0x000fe2000001ff00 */
[----:B------:R-:W-:-:S04]  /*00e0*/  ULOP3.LUT UR9, UR8, 0x7, URZ, 0xc0, !UPT ;  /* 0x0000000708097892 */ /* 0x000fc8000f8ec0ff */
[----:B------:R-:W-:-:S03]  /*00f0*/  UISETP.NE.AND UP0, UPT, UR9, URZ, UPT ;  /* 0x000000ff0900728c */ /* 0x000fc6000bf05270 */
[----:B------:R-:W-:Y:S08]  /*0100*/  BRA.U !UP1, `(.L_x_1) ;  /* 0x0000000509c07547 */ /* 0x000ff0000b800000 */
[----:B------:R-:W1:Y:S01]  /*0110*/  LDCU.128 UR12, c[0x0][0x380] ;  /* 0x00007000ff0c77ac */ /* 0x000e620008000c00 */
[----:B------:R-:W-:Y:S01]  /*0120*/  MOV R3, RZ ;  /* 0x000000ff00037202 */ /* 0x000fe20000000f00 */
[----:B------:R-:W-:-:S04]  /*0130*/  ULOP3.LUT UR10, UR8, 0x7ffffff8, URZ, 0xc0, !UPT ;  /* 0x7ffffff8080a7892 */ /* 0x000fc8000f8ec0ff */
[----:B------:R-:W-:Y:S02]  /*0140*/  UIADD3 UR11, UPT, UPT, -UR10, URZ, URZ ;  /* 0x000000ff0a0b7290 */ /* 0x000fe4000fffe1ff */
[----:B------:R-:W-:Y:S01]  /*0150*/  MOV R2, UR10 ;  /* 0x0000000a00027c02 */ /* 0x000fe20008000f00 */
[----:B-1----:R-:W-:Y:S02]  /*0160*/  UIADD3 UR6, UP1, UPT, UR12, 0x10, URZ ;  /* 0x000000100c067890 */ /* 0x002fe4000ff3e0ff */
[----:B------:R-:W-:Y:S02]  /*0170*/  UIADD3 UR4, UP2, UPT, UR14, 0x10, URZ ;  /* 0x000000100e047890 */ /* 0x000fe4000ff5e0ff */
[----:B------:R-:W-:Y:S02]  /*0180*/  UIADD3.X UR7, UPT, UPT, URZ, UR13, URZ, UP1, !UPT ;  /* 0x0000000dff077290 */ /* 0x000fe40008ffe4ff */
[----:B------:R-:W-:Y:S01]  /*0190*/  UIADD3.X UR5, UPT, UPT, URZ, UR15, URZ, UP2, !UPT ;  /* 0x0000000fff057290 */ /* 0x000fe200097fe4ff */
[----:B------:R-:W-:-:S02]  /*01a0*/  MOV R4, UR6 ;  /* 0x0000000600047c02 */ /* 0x000fc40008000f00 */
[----:B------:R-:W-:Y:S02]  /*01b0*/  MOV R11, UR4 ;  /* 0x00000004000b7c02 */ /* 0x000fe40008000f00 */
[----:B------:R-:W-:Y:S02]  /*01c0*/  MOV R5, UR7 ;  /* 0x0000000700057c02 */ /* 0x000fe40008000f00 */
[----:B------:R-:W-:-:S07]  /*01d0*/  MOV R12, UR5 ;  /* 0x00000005000c7c02 */ /* 0x000fce0008000f00 */
.L_x_2:
[----:B0-2---:R-:W2:Y:S01]  /*01e0*/  LDG.E R7, desc[UR16][R4.64+-0x10] ;  /* 0xfffff01004077981 */ /* 0x005ea2000c1e1900 */
[----:B------:R-:W-:Y:S01]  /*01f0*/  HFMA2 R8, -RZ, RZ, 0.96630859375, -0.0022525787353515625 ;  /* 0x3bbb989dff087431 */ /* 0x000fe200000001ff */
[----:B------:R-:W-:-:S04]  /*0200*/  MOV R9, 0x437c0000 ;  /* 0x437c000000097802 */ /* 0x000fc80000000f00 */
[----:B--2---:R-:W-:-:S04]  /*0210*/  FFMA.SAT R6, R7, R8, 0.5 ;  /* 0x3f00000007067423 */ /* 0x004fc80000002008 */
[----:B------:R-:W-:-:S04]  /*0220*/  FFMA.RM R6, R6, R9, 12582913 ;  /* 0x4b40000106067423 */ /* 0x000fc80000004009 */
[----:B------:R-:W-:-:S04]  /*0230*/  FADD R10, R6, -12583039 ;  /* 0xcb40007f060a7421 */ /* 0x000fc80000000000 */
[----:B------:R-:W-:-:S04]  /*0240*/  FFMA R10, R7, 1.4426950216293334961, -R10 ;  /* 0x3fb8aa3b070a7823 */ /* 0x000fc8000000080a */
[----:B------:R-:W-:Y:S01]  /*0250*/  FFMA R7, R7, 1.925963033500011079e-08, R10 ;  /* 0x32a5706007077823 */ /* 0x000fe2000000000a */
[----:B------:R-:W-:Y:S02]  /*0260*/  SHF.L.U32 R10, R6, 0x17, RZ ;  /* 0x00000017060a7819 */ /* 0x000fe400000006ff */
[----:B------:R-:W-:-:S03]  /*0270*/  MOV R6, R11 ;  /* 0x0000000b00067202 */ /* 0x000fc60000000f00 */
[----:B------:R-:W0:Y:S02]  /*0280*/  MUFU.EX2 R7, R7 ;  /* 0x0000000700077308 */ /* 0x000e240000000800 */
[----:B0-----:R-:W-:Y:S01]  /*0290*/  FMUL R10, R10, R7 ;  /* 0x000000070a0a7220 */ /* 0x001fe20000400000 */
[----:B------:R-:W-:-:S05]  /*02a0*/  MOV R7, R12 ;  /* 0x0000000c00077202 */ /* 0x000fca0000000f00 */
[----:B------:R0:W-:Y:S04]  /*02b0*/  STG.E desc[UR16][R6.64+-0x10], R10 ;  /* 0xfffff00a06007986 */ /* 0x0001e8000c101910 */
[----:B------:R-:W2:Y:S02]  /*02c0*/  LDG.E R11, desc[UR16][R4.64+-0xc] ;  /* 0xfffff410040b7981 */ /* 0x000ea4000c1e1900 */
[----:B--2---:R-:W-:-:S04]  /*02d0*/  FFMA.SAT R12, R11, R8, 0.5 ;  /* 0x3f0000000b0c7423 */ /* 0x004fc80000002008 */
[----:B------:R-:W-:-:S04]  /*02e0*/  FFMA.RM R12, R12, R9, 12582913 ;  /* 0x4b4000010c0c7423 */ /* 0x000fc80000004009 */
[----:B------:R-:W-:-:S04]  /*02f0*/  FADD R14, R12, -12583039 ;  /* 0xcb40007f0c0e7421 */ /* 0x000fc80000000000 */
[----:B------:R-:W-:-:S04]  /*0300*/  FFMA R14, R11, 1.4426950216293334961, -R14 ;  /* 0x3fb8aa3b0b0e7823 */ /* 0x000fc8000000080e */
[----:B------:R-:W-:Y:S01]  /*0310*/  FFMA R14, R11, 1.925963033500011079e-08, R14 ;  /* 0x32a570600b0e7823 */ /* 0x000fe2000000000e */
[----:B------:R-:W-:-:S05]  /*0320*/  SHF.L.U32 R11, R12, 0x17, RZ ;  /* 0x000000170c0b7819 */ /* 0x000fca00000006ff */
[----:B------:R-:W1:Y:S02]  /*0330*/  MUFU.EX2 R14, R14 ;  /* 0x0000000e000e7308 */ /* 0x000e640000000800 */
[----:B-1----:R-:W-:-:S05]  /*0340*/  FMUL R11, R11, R14 ;  /* 0x0000000e0b0b7220 */ /* 0x002fca0000400000 */
        /* <DEDUP_REMOVED lines=8> */
[----:B------:R-:W2:Y:S02]  /*03d0*/  MUFU.EX2 R16, R16 ;  /* 0x0000001000107308 */ /* 0x000ea40000000800 */
[----:B--2---:R-:W-:-:S05]  /*03e0*/  FMUL R13, R13, R16 ;  /* 0x000000100d0d7220 */ /* 0x004fca0000400000 */
[----:B------:R2:W-:Y:S04]  /*03f0*/  STG.E desc[UR16][R6.64+-0x8], R13 ;  /* 0xfffff80d06007986 */ /* 0x0005e8000c101910 */
[----:B------:R-:W3:Y:S02]  /*0400*/  LDG.E R15, desc[UR16][R4.64+-0x4] ;  /* 0xfffffc10040f7981 */ /* 0x000ee4000c1e1900 */
[----:B---3--:R-:W-:-:S04]  /*0410*/  FFMA.SAT R12, R15, R8, 0.5 ;  /* 0x3f0000000f0c7423 */ /* 0x008fc80000002008 */
[----:B------:R-:W-:-:S04]  /*0420*/  FFMA.RM R12, R12, R9, 12582913 ;  /* 0x4b4000010c0c7423 */ /* 0x000fc80000004009 */
[----:B------:R-:W-:-:S04]  /*0430*/  FADD R14, R12, -12583039 ;  /* 0xcb40007f0c0e7421 */ /* 0x000fc80000000000 */
[----:B------:R-:W-:-:S04]  /*0440*/  FFMA R14, R15, 1.4426950216293334961, -R14 ;  /* 0x3fb8aa3b0f0e7823 */ /* 0x000fc8000000080e */
[----:B------:R-:W-:Y:S01]  /*0450*/  FFMA R14, R15, 1.925963033500011079e-08, R14 ;  /* 0x32a570600f0e7823 */ /* 0x000fe2000000000e */
[----:B------:R-:W-:-:S05]  /*0460*/  SHF.L.U32 R15, R12, 0x17, RZ ;  /* 0x000000170c0f7819 */ /* 0x000fca00000006ff */
[----:B------:R-:W3:Y:S02]  /*0470*/  MUFU.EX2 R14, R14 ;  /* 0x0000000e000e7308 */ /* 0x000ee40000000800 */
[----:B---3--:R-:W-:-:S05]  /*0480*/  FMUL R15, R15, R14 ;  /* 0x0000000e0f0f7220 */ /* 0x008fca0000400000 */
        /* <DEDUP_REMOVED lines=31> */
[----:B------:R3:W4:Y:S01]  /*0680*/  LDG.E R23, desc[UR16][R4.64+0xc] ;  /* 0x00000c1004177981 */ /* 0x000722000c1e1900 */
[----:B0-----:R-:W-:Y:S01]  /*0690*/  FADD R10, R10, R3 ;  /* 0x000000030a0a7221 */ /* 0x001fe20000000000 */
[----:B------:R-:W-:-:S03]  /*06a0*/  UIADD3 UR11, UPT, UPT, UR11, 0x8, URZ ;  /* 0x000000080b0b7890 */ /* 0x000fc6000fffe0ff */
[----:B------:R-:W-:Y:S01]  /*06b0*/  FADD R10, R10, R11 ;  /* 0x0000000b0a0a7221 */ /* 0x000fe20000000000 */
[----:B------:R-:W-:Y:S01]  /*06c0*/  UISETP.NE.AND UP1, UPT, UR11, URZ, UPT ;  /* 0x000000ff0b00728c */ /* 0x000fe2000bf25270 */
[----:B-1----:R-:W-:Y:S02]  /*06d0*/  IADD3 R11, P1, PT, R6, 0x20, RZ ;  /* 0x00000020060b7810 */ /* 0x002fe40007f3e0ff */
[----:B------:R-:W-:Y:S01]  /*06e0*/  FADD R10, R10, R13 ;  /* 0x0000000d0a0a7221 */ /* 0x000fe20000000000 */
[----:B---3--:R-:W-:-:S03]  /*06f0*/  IADD3 R4, P0, PT, R4, 0x20, RZ ;  /* 0x0000002004047810 */ /* 0x008fc60007f1e0ff */
[----:B------:R-:W-:Y:S01]  /*0700*/  FADD R10, R10, R15 ;  /* 0x0000000f0a0a7221 */ /* 0x000fe20000000000 */
[----:B------:R-:W-:-:S03]  /*0710*/  IADD3.X R5, PT, PT, RZ, R5, RZ, P0, !PT ;  /* 0x00000005ff057210 */ /* 0x000fc600007fe4ff */
[----:B------:R-:W-:-:S04]  /*0720*/  FADD R10, R10, R17 ;  /* 0x000000110a0a7221 */ /* 0x000fc80000000000 */
[----:B------:R-:W-:-:S04]  /*0730*/  FADD R10, R10, R19 ;  /* 0x000000130a0a7221 */ /* 0x000fc80000000000 */
[----:B------:R-:W-:Y:S01]  /*0740*/  FADD R10, R10, R21 ;  /* 0x000000150a0a7221 */ /* 0x000fe20000000000 */
[----:B----4-:R-:W-:-:S04]  /*0750*/  FFMA.SAT R8, R23, R8, 0.5 ;  /* 0x3f00000017087423 */ /* 0x010fc80000002008 */
[----:B------:R-:W-:-:S04]  /*0760*/  FFMA.RM R8, R8, R9, 12582913 ;  /* 0x4b40000108087423 */ /* 0x000fc80000004009 */
[C---:B------:R-:W-:Y:S01]  /*0770*/  FADD R12, R8.reuse, -12583039 ;  /* 0xcb40007f080c7421 */ /* 0x040fe20000000000 */
[----:B------:R-:W-:-:S03]  /*0780*/  SHF.L.U32 R8, R8, 0x17, RZ ;  /* 0x0000001708087819 */ /* 0x000fc600000006ff */
[----:B------:R-:W-:-:S04]  /*0790*/  FFMA R12, R23, 1.4426950216293334961, -R12 ;  /* 0x3fb8aa3b170c7823 */ /* 0x000fc8000000080c */
[----:B------:R-:W-:-:S04]  /*07a0*/  FFMA R12, R23, 1.925963033500011079e-08, R12 ;  /* 0x32a57060170c7823 */ /* 0x000fc8000000000c */
[----:B------:R0:W1:Y:S02]  /*07b0*/  MUFU.EX2 R9, R12 ;  /* 0x0000000c00097308 */ /* 0x0000640000000800 */
[----:B0-----:R-:W-:Y:S01]  /*07c0*/  IADD3.X R12, PT, PT, RZ, R7, RZ, P1, !PT ;  /* 0x00000007ff0c7210 */ /* 0x001fe20000ffe4ff */
[----:B-1----:R-:W-:-:S04]  /*07d0*/  FMUL R9, R8, R9 ;  /* 0x0000000908097220 */ /* 0x002fc80000400000 */
[----:B------:R-:W-:Y:S01]  /*07e0*/  FADD R3, R10, R9 ;  /* 0x000000090a037221 */ /* 0x000fe20000000000 */
[----:B------:R2:W-:Y:S01]  /*07f0*/  STG.E desc[UR16][R6.64+0xc], R9 ;  /* 0x00000c0906007986 */ /* 0x0005e2000c101910 */
[----:B------:R-:W-:Y:S05]  /*0800*/  BRA.U UP1, `(.L_x_2) ;  /* 0xfffffff901747547 */ /* 0x000fea000b83ffff */
.L_x_1:
[----:B------:R-:W-:Y:S05]  /*0810*/  BRA.U !UP0, `(.L_x_0) ;  /* 0x0000000508ac7547 */ /* 0x000fea000b800000 */
[----:B------:R-:W-:Y:S02]  /*0820*/  UISETP.GE.U32.AND UP0, UPT, UR9, 0x4, UPT ;  /* 0x000000040900788c */ /* 0x000fe4000bf06070 */
[----:B------:R-:W-:-:S04]  /*0830*/  ULOP3.LUT UR5, UR8, 0x3, URZ, 0xc0, !UPT ;  /* 0x0000000308057892 */ /* 0x000fc8000f8ec0ff */
[----:B------:R-:W-:-:S03]  /*0840*/  UISETP.NE.AND UP1, UPT, UR5, URZ, UPT ;  /* 0x000000ff0500728c */ /* 0x000fc6000bf25270 */
[----:B------:R-:W-:Y:S08]  /*0850*/  BRA.U !UP0, `(.L_x_3) ;  /* 0x0000000108cc7547 */ /* 0x000ff0000b800000 */
[----:B------:R-:W1:Y:S02]  /*0860*/  LDC.64 R4, c[0x0][0x380] ;  /* 0x0000e000ff047b82 */ /* 0x000e640000000a00 */
[----:B-1----:R-:W-:-:S05]  /*0870*/  IMAD.WIDE.U32 R4, R2, 0x4, R4 ;  /* 0x0000000402047825 */ /* 0x002fca00078e0004 */
[----:B0-----:R-:W3:Y:S01]  /*0880*/  LDG.E R11, desc[UR16][R4.64] ;  /* 0x00000010040b7981 */ /* 0x001ee2000c1e1900 */
[----:B------:R-:W-:Y:S01]  /*0890*/  HFMA2 R8, -RZ, RZ, 0.96630859375, -0.0022525787353515625 ;  /* 0x3bbb989dff087431 */ /* 0x000fe200000001ff */
[----:B--2---:R-:W-:-:S04]  /*08a0*/  MOV R9, 0x437c0000 ;  /* 0x437c000000097802 */ /* 0x004fc80000000f00 */
[----:B---3--:R-:W-:-:S04]  /*08b0*/  FFMA.SAT R6, R11, R8, 0.5 ;  /* 0x3f0000000b067423 */ /* 0x008fc80000002008 */
[----:B------:R-:W-:Y:S02]  /*08c0*/  FFMA.RM R10, R6, R9, 12582913 ;  /* 0x4b400001060a7423 */ /* 0x000fe40000004009 */
[----:B------:R-:W0:Y:S02]  /*08d0*/  LDC.64 R6, c[0x0][0x388] ;  /* 0x0000e200ff067b82 */ /* 0x000e240000000a00 */
[C---:B------:R-:W-:Y:S01]  /*08e0*/  FADD R12, R10.reuse, -12583039 ;  /* 0xcb40007f0a0c7421 */ /* 0x040fe20000000000 */
[----:B------:R-:W-:-:S03]  /*08f0*/  SHF.L.U32 R10, R10, 0x17, RZ ;  /* 0x000000170a0a7819 */ /* 0x000fc600000006ff */
[----:B------:R-:W-:-:S04]  /*0900*/  FFMA R12, R11, 1.4426950216293334961, -R12 ;  /* 0x3fb8aa3b0b0c7823 */ /* 0x000fc8000000080c */
[----:B------:R-:W-:-:S04]  /*0910*/  FFMA R12, R11, 1.925963033500011079e-08, R12 ;  /* 0x32a570600b0c7823 */ /* 0x000fc8000000000c */
[----:B------:R-:W1:Y:S01]  /*0920*/  MUFU.EX2 R11, R12 ;  /* 0x0000000c000b7308 */ /* 0x000e620000000800 */
[----:B0-----:R-:W-:-:S04]  /*0930*/  IMAD.WIDE.U32 R6, R2, 0x4, R6 ;  /* 0x0000000402067825 */ /* 0x001fc800078e0006 */
        /* <DEDUP_REMOVED lines=15> */
[C---:B------:R-:W-:Y:S01]  /*0a30*/  FADD R14, R12.reuse, -12583039 ;  /* 0xcb40007f0c0e7421 */ /* 0x040fe20000000000 */
[----:B------:R-:W-:-:S03]  /*0a40*/  SHF.L.U32 R12, R12, 0x17, RZ ;  /* 0x000000170c0c7819 */ /* 0x000fc600000006ff */
[----:B------:R-:W-:-:S04]  /*0a50*/  FFMA R14, R13, 1.4426950216293334961, -R14 ;  /* 0x3fb8aa3b0d0e7823 */ /* 0x000fc8000000080e */
[----:B------:R-:W-:-:S04]  /*0a60*/  FFMA R14, R13, 1.925963033500011079e-08, R14 ;  /* 0x32a570600d0e7823 */ /* 0x000fc8000000000e */
[----:B------:R-:W2:Y:S02]  /*0a70*/  MUFU.EX2 R13, R14 ;  /* 0x0000000e000d7308 */ /* 0x000ea40000000800 */
[----:B--2---:R-:W-:-:S05]  /*0a80*/  FMUL R13, R12, R13 ;  /* 0x0000000d0c0d7220 */ /* 0x004fca0000400000 */
[----:B------:R1:W-:Y:S04]  /*0a90*/  STG.E desc[UR16][R6.64+0x8], R13 ;  /* 0x0000080d06007986 */ /* 0x0003e8000c101910 */
[----:B------:R-:W2:Y:S01]  /*0aa0*/  LDG.E R15, desc[UR16][R4.64+0xc] ;  /* 0x00000c10040f7981 */ /* 0x000ea2000c1e1900 */
[----:B0-----:R-:W-:Y:S01]  /*0ab0*/  FADD R10, R3, R10 ;  /* 0x0000000a030a7221 */ /* 0x001fe20000000000 */
[----:B------:R-:W-:-:S03]  /*0ac0*/  IADD3 R2, PT, PT, R2, 0x4, RZ ;  /* 0x0000000402027810 */ /* 0x000fc60007ffe0ff */
[----:B------:R-:W-:-:S04]  /*0ad0*/  FADD R10, R10, R11 ;  /* 0x0000000b0a0a7221 */ /* 0x000fc80000000000 */
[----:B------:R-:W-:Y:S01]  /*0ae0*/  FADD R10, R10, R13 ;  /* 0x0000000d0a0a7221 */ /* 0x000fe20000000000 */
[----:B--2---:R-:W-:-:S04]  /*0af0*/  FFMA.SAT R8, R15, R8, 0.5 ;  /* 0x3f0000000f087423 */ /* 0x004fc80000002008 */
[----:B------:R-:W-:-:S04]  /*0b00*/  FFMA.RM R8, R8, R9, 12582913 ;  /* 0x4b40000108087423 */ /* 0x000fc80000004009 */
[C---:B------:R-:W-:Y:S01]  /*0b10*/  FADD R12, R8.reuse, -12583039 ;  /* 0xcb40007f080c7421 */ /* 0x040fe20000000000 */
[----:B------:R-:W-:-:S03]  /*0b20*/  SHF.L.U32 R8, R8, 0x17, RZ ;  /* 0x0000001708087819 */ /* 0x000fc600000006ff */
[----:B------:R-:W-:-:S04]  /*0b30*/  FFMA R12, R15, 1.4426950216293334961, -R12 ;  /* 0x3fb8aa3b0f0c7823 */ /* 0x000fc8000000080c */
[----:B------:R-:W-:-:S04]  /*0b40*/  FFMA R12, R15, 1.925963033500011079e-08, R12 ;  /* 0x32a570600f0c7823 */ /* 0x000fc8000000000c */
[----:B------:R-:W0:Y:S02]  /*0b50*/  MUFU.EX2 R9, R12 ;  /* 0x0000000c00097308 */ /* 0x000e240000000800 */
[----:B0-----:R-:W-:-:S04]  /*0b60*/  FMUL R9, R8, R9 ;  /* 0x0000000908097220 */ /* 0x001fc80000400000 */
[----:B------:R-:W-:Y:S01]  /*0b70*/  FADD R3, R10, R9 ;  /* 0x000000090a037221 */ /* 0x000fe20000000000 */
[----:B------:R1:W-:Y:S06]  /*0b80*/  STG.E desc[UR16][R6.64+0xc], R9 ;  /* 0x00000c0906007986 */ /* 0x0003ec000c101910 */
.L_x_3:
[----:B------:R-:W-:Y:S05]  /*0b90*/  BRA.U !UP1, `(.L_x_0) ;  /* 0x0000000109cc7547 */ /* 0x000fea000b800000 */
[----:B------:R-:W-:Y:S02]  /*0ba0*/  UISETP.NE.AND UP0, UPT, UR5, 0x1, UPT ;  /* 0x000000010500788c */ /* 0x000fe4000bf05270 */
[----:B------:R-:W-:-:S04]  /*0bb0*/  ULOP3.LUT UR4, UR8, 0x1, URZ, 0xc0, !UPT ;  /* 0x0000000108047892 */ /* 0x000fc8000f8ec0ff */
[----:B------:R-:W-:-:S03]  /*0bc0*/  UISETP.NE.U32.AND UP1, UPT, UR4, 0x1, UPT ;  /* 0x000000010400788c */ /* 0x000fc6000bf25070 */
[----:B------:R-:W-:Y:S08]  /*0bd0*/  BRA.U !UP0, `(.L_x_4) ;  /* 0x0000000108747547 */ /* 0x000ff0000b800000 */
[----:B------:R-:W3:Y:S02]  /*0be0*/  LDC.64 R4, c[0x0][0x380] ;  /* 0x0000e000ff047b82 */ /* 0x000ee40000000a00 */
[----:B---3--:R-:W-:-:S05]  /*0bf0*/  IMAD.WIDE.U32 R4, R2, 0x4, R4 ;  /* 0x0000000402047825 */ /* 0x008fca00078e0004 */
[----:B0-----:R-:W3:Y:S01]  /*0c00*/  LDG.E R8, desc[UR16][R4.64] ;  /* 0x0000001004087981 */ /* 0x001ee2000c1e1900 */
[----:B-12---:R-:W-:Y:S01]  /*0c10*/  HFMA2 R13, -RZ, RZ, 0.96630859375, -0.0022525787353515625 ;  /* 0x3bbb989dff0d7431 */ /* 0x006fe200000001ff */
[----:B------:R-:W-:-:S04]  /*0c20*/  MOV R10, 0x437c0000 ;  /* 0x437c0000000a7802 */ /* 0x000fc80000000f00 */
        /* <DEDUP_REMOVED lines=11> */
[----:B------:R-:W2:Y:S01]  /*0ce0*/  LDG.E R4, desc[UR16][R4.64+0x4] ;  /* 0x0000041004047981 */ /* 0x000ea2000c1e1900 */
[----:B------:R-:W-:Y:S01]  /*0cf0*/  FADD R3, R3, R8 ;  /* 0x0000000803037221 */ /* 0x000fe20000000000 */
[----:B------:R-:W-:Y:S01]  /*0d00*/  IADD3 R2, PT, PT, R2, 0x2, RZ ;  /* 0x0000000202027810 */ /* 0x000fe20007ffe0ff */
        /* <DEDUP_REMOVED lines=10> */
.L_x_4:
[----:B------:R-:W-:Y:S05]  /*0db0*/  BRA.U UP1, `(.L_x_0) ;  /* 0x0000000101447547 */ /* 0x000fea000b800000 */
[----:B------:R-:W4:Y:S02]  /*0dc0*/  LDC.64 R4, c[0x0][0x380] ;  /* 0x0000e000ff047b82 */ /* 0x000f240000000a00 */
[----:B----4-:R-:W-:-:S06]  /*0dd0*/  IMAD.WIDE.U32 R4, R2, 0x4, R4 ;  /* 0x0000000402047825 */ /* 0x010fcc00078e0004 */
[----:B0-----:R-:W4:Y:S01]  /*0de0*/  LDG.E R4, desc[UR16][R4.64] ;  /* 0x0000001004047981 */ /* 0x001f22000c1e1900 */
[----:B-123--:R-:W-:Y:S01]  /*0df0*/  HFMA2 R7, -RZ, RZ, 0.96630859375, -0.0022525787353515625 ;  /* 0x3bbb989dff077431 */ /* 0x00efe200000001ff */
[----:B------:R-:W-:-:S04]  /*0e00*/  MOV R9, 0x437c0000 ;  /* 0x437c000000097802 */ /* 0x000fc80000000f00 */
[----:B----4-:R-:W-:-:S04]  /*0e10*/  FFMA.SAT R6, R4, R7, 0.5 ;  /* 0x3f00000004067423 */ /* 0x010fc80000002007 */
[----:B------:R-:W-:Y:S02]  /*0e20*/  FFMA.RM R8, R6, R9, 12582913 ;  /* 0x4b40000106087423 */ /* 0x000fe40000004009 */
[----:B------:R-:W0:Y:S02]  /*0e30*/  LDC.64 R6, c[0x0][0x388] ;  /* 0x0000e200ff067b82 */ /* 0x000e240000000a00 */
[C---:B------:R-:W-:Y:S01]  /*0e40*/  FADD R9, R8.reuse, -12583039 ;  /* 0xcb40007f08097421 */ /* 0x040fe20000000000 */
[----:B------:R-:W-:-:S03]  /*0e50*/  SHF.L.U32 R8, R8, 0x17, RZ ;  /* 0x0000001708087819 */ /* 0x000fc600000006ff */
[----:B------:R-:W-:-:S04]  /*0e60*/  FFMA R9, R4, 1.4426950216293334961, -R9 ;  /* 0x3fb8aa3b04097823 */ /* 0x000fc80000000809 */
[----:B------:R-:W-:-:S06]  /*0e70*/  FFMA R9, R4, 1.925963033500011079e-08, R9 ;  /* 0x32a5706004097823 */ /* 0x000fcc0000000009 */
[----:B------:R-:W1:Y:S01]  /*0e80*/  MUFU.EX2 R9, R9 ;  /* 0x0000000900097308 */ /* 0x000e620000000800 */
[----:B0-----:R-:W-:-:S04]  /*0e90*/  IMAD.WIDE.U32 R4, R2, 0x4, R6 ;  /* 0x0000000402047825 */ /* 0x001fc800078e0006 */
[----:B-1----:R-:W-:-:S04]  /*0ea0*/  FMUL R8, R8, R9 ;  /* 0x0000000908087220 */ /* 0x002fc80000400000 */
[----:B------:R-:W-:Y:S01]  /*0eb0*/  FADD R3, R3, R8 ;  /* 0x0000000803037221 */ /* 0x000fe20000000000 */
[----:B------:R4:W-:Y:S06]  /*0ec0*/  STG.E desc[UR16][R4.64], R8 ;  /* 0x0000000804007986 */ /* 0x0009ec000c101910 */
.L_x_0:
[----:B----4-:R-:W4:Y:S02]  /*0ed0*/  LDC.64 R4, c[0x0][0x388] ;  /* 0x0000e200ff047b82 */ /* 0x010f240000000a00 */
[----:B----4-:R-:W-:-:S05]  /*0ee0*/  IMAD.WIDE R4, R0, 0x4, R4 ;  /* 0x0000000400047825 */ /* 0x010fca00078e0204 */
[----:B0-----:R-:W4:Y:S01]  /*0ef0*/  LDG.E R0, desc[UR16][R4.64] ;  /* 0x0000001004007981 */ /* 0x001f22000c1e1900 */
[----:B------:R-:W1:Y:S01]  /*0f00*/  MUFU.RCP R2, R3 ;  /* 0x0000000300027308 */ /* 0x000e620000001000 */
[----:B------:R-:W-:Y:S01]  /*0f10*/  BSSY.RECONVERGENT B0, `(.L_x_5) ;  /* 0x000000b000007945 */ /* 0x000fe20003800200 */
[----:B-123--:R-:W-:-:S04]  /*0f20*/  FFMA R7, R2, -R3, 1 ;  /* 0x3f80000002077423 */ /* 0x00efc80000000803 */
[----:B------:R-:W-:Y:S02]  /*0f30*/  FFMA R7, R2, R7, R2 ;  /* 0x0000000702077223 */ /* 0x000fe40000000002 */
[----:B----4-:R-:W0:Y:S02]  /*0f40*/  FCHK P0, R0, R3 ;  /* 0x0000000300007302 */ /* 0x010e240000000000 */
[----:B------:R-:W-:-:S04]  /*0f50*/  FFMA R2, R0, R7, RZ ;  /* 0x0000000700027223 */ /* 0x000fc800000000ff */
[----:B------:R-:W-:-:S04]  /*0f60*/  FFMA R6, R2, -R3, R0 ;  /* 0x8000000302067223 */ /* 0x000fc80000000000 */
[----:B------:R-:W-:Y:S01]  /*0f70*/  FFMA R2, R7, R6, R2 ;  /* 0x0000000607027223 */ /* 0x000fe20000000002 */
[----:B0-----:R-:W-:Y:S06]  /*0f80*/  @!P0 BRA `(.L_x_6) ;  /* 0x00000000000c8947 */ /* 0x001fec0003800000 */
[----:B------:R-:W-:-:S07]  /*0f90*/  MOV R2, 0xfb0 ;  /* 0x00000fb000027802 */ /* 0x000fce0000000f00 */
[----:B------:R-:W-:Y:S05]  /*0fa0*/  CALL.REL.NOINC `($__internal_0_$__cuda_sm3x_div_rn_noftz_f32_slowpath) ;  /* 0x00000000007c7944 */ /* 0x000fea0003c00000 */
[----:B------:R-:W-:-:S07]  /*0fb0*/  MOV R2, R0 ;  /* 0x0000000000027202 */ /* 0x000fce0000000f00 */
.L_x_6:
[----:B------:R-:W-:Y:S05]  /*0fc0*/  BSYNC.RECONVERGENT B0 ;  /* 0x0000000000007941 */ /* 0x000fea0003800200 */
.L_x_5:
[----:B------:R-:W-:Y:S01]  /*0fd0*/  MOV R9, R2 ;  /* 0x0000000200097202 */ /* 0x000fe20000000f00 */
[----:B------:R-:W-:-:S03]  /*0fe0*/  HFMA2 R3, -RZ, RZ, 1.5048828125, 33.21875 ;  /* 0x3e055027ff037431 */ /* 0x000fc600000001ff */
[----:B------:R-:W-:-:S13]  /*0ff0*/  FSETP.GEU.AND P0, PT, R9, 1.175494350822287508e-38, PT ;  /* 0x008000000900780b */ /* 0x000fda0003f0e000 */
[----:B------:R-:W-:-:S05]  /*1000*/  @!P0 FMUL R9, R9, 8388608 ;  /* 0x4b00000009098820 */ /* 0x000fca0000400000 */
[----:B------:R-:W-:-:S04]  /*1010*/  IADD3 R0, PT, PT, R9, -0x3f2aaaab, RZ ;  /* 0xc0d5555509007810 */ /* 0x000fc80007ffe0ff */
[----:B------:R-:W-:-:S04]  /*1020*/  LOP3.LUT R2, R0, 0xff800000, RZ, 0xc0, !PT ;  /* 0xff80000000027812 */ /* 0x000fc800078ec0ff */
[----:B------:R-:W-:-:S05]  /*1030*/  IADD3 R0, PT, PT, R9, -R2, RZ ;  /* 0x8000000209007210 */ /* 0x000fca0007ffe0ff */
[----:B------:R-:W-:Y:S01]  /*1040*/  FADD R6, R0, -1 ;  /* 0xbf80000000067421 */ /* 0x000fe20000000000 */
[----:B------:R-:W-:Y:S02]  /*1050*/  FSEL R0, RZ, -23, P0 ;  /* 0xc1b80000ff007808 */ /* 0x000fe40000000000 */
[----:B------:R-:W-:Y:S01]  /*1060*/  ISETP.GT.U32.AND P0, PT, R9, 0x7f7fffff, PT ;  /* 0x7f7fffff0900780c */ /* 0x000fe20003f04070 */
[----:B------:R-:W-:-:S04]  /*1070*/  FFMA R3, R6, -R3, 0.14084610342979431152 ;  /* 0x3e1039f606037423 */ /* 0x000fc80000000803 */
[----:B------:R-:W-:-:S04]  /*1080*/  FFMA R3, R6, R3, -0.12148627638816833496 ;  /* 0xbdf8cdcc06037423 */ /* 0x000fc80000000003 */
[----:B------:R-:W-:-:S04]  /*1090*/  FFMA R3, R6, R3, 0.13980610668659210205 ;  /* 0x3e0f295506037423 */ /* 0x000fc80000000003 */
[----:B------:R-:W-:-:S04]  /*10a0*/  FFMA R3, R6, R3, -0.16684235632419586182 ;  /* 0xbe2ad8b906037423 */ /* 0x000fc80000000003 */
[----:B------:R-:W-:-:S04]  /*10b0*/  FFMA R3, R6, R3, 0.20012299716472625732 ;  /* 0x3e4ced0b06037423 */ /* 0x000fc80000000003 */
[----:B------:R-:W-:-:S04]  /*10c0*/  FFMA R3, R6, R3, -0.24999669194221496582 ;  /* 0xbe7fff2206037423 */ /* 0x000fc80000000003 */
[----:B------:R-:W-:-:S04]  /*10d0*/  FFMA R3, R6, R3, 0.33333182334899902344 ;  /* 0x3eaaaa7806037423 */ /* 0x000fc80000000003 */
[C---:B------:R-:W-:Y:S01]  /*10e0*/  FFMA R7, R6.reuse, R3, -0.5 ;  /* 0xbf00000006077423 */ /* 0x040fe20000000003 */
[----:B------:R-:W-:Y:S02]  /*10f0*/  I2FP.F32.S32 R3, R2 ;  /* 0x0000000200037245 */ /* 0x000fe40000201400 */
[----:B------:R-:W-:Y:S01]  /*1100*/  MOV R2, 0x7f800000 ;  /* 0x7f80000000027802 */ /* 0x000fe20000000f00 */
[C---:B------:R-:W-:Y:S02]  /*1110*/  FMUL R7, R6.reuse, R7 ;  /* 0x0000000706077220 */ /* 0x040fe40000400000 */
[----:B------:R-:W-:Y:S02]  /*1120*/  FFMA R0, R3, 1.1920928955078125e-07, R0 ;  /* 0x3400000003007823 */ /* 0x000fe40000000000 */
[----:B------:R-:W-:-:S04]  /*1130*/  FFMA R7, R6, R7, R6 ;  /* 0x0000000706077223 */ /* 0x000fc80000000006 */
[----:B------:R-:W-:Y:S01]  /*1140*/  FFMA R0, R0, 0.69314718246459960938, R7 ;  /* 0x3f31721800007823 */ /* 0x000fe20000000007 */
[C---:B------:R-:W-:Y:S01]  /*1150*/  @P0 FFMA R0, R9.reuse, R2, +INF ;  /* 0x7f80000009000423 */ /* 0x040fe20000000002 */
[----:B------:R-:W-:-:S04]  /*1160*/  FSETP.NEU.AND P0, PT, R9, RZ, PT ;  /* 0x000000ff0900720b */ /* 0x000fc80003f0d000 */
[----:B------:R-:W-:-:S05]  /*1170*/  FSEL R3, R0, -INF , P0 ;  /* 0xff80000000037808 */ /* 0x000fca0000000000 */
[----:B------:R-:W-:Y:S01]  /*1180*/  STG.E desc[UR16][R4.64], R3 ;  /* 0x0000000304007986 */ /* 0x000fe2000c101910 */
[----:B------:R-:W-:Y:S05]  /*1190*/  EXIT ;  /* 0x000000000000794d */ /* 0x000fea0003800000 */
        .weak           $__internal_0_$__cuda_sm3x_div_rn_noftz_f32_slowpath
        .type           $__internal_0_$__cuda_sm3x_div_rn_noftz_f32_slowpath,@function
        .size           $__internal_0_$__cuda_sm3x_div_rn_noftz_f32_slowpath,(.L_x_20 - $__internal_0_$__cuda_sm3x_div_rn_noftz_f32_slowpath)
$__internal_0_$__cuda_sm3x_div_rn_noftz_f32_slowpath:
[----:B------:R-:W-:Y:S01]  /*11a0*/  SHF.R.U32.HI R7, RZ, 0x17, R3 ;  /* 0x00000017ff077819 */ /* 0x000fe20000011603 */
[----:B------:R-:W-:Y:S01]  /*11b0*/  BSSY.RECONVERGENT B1, `(.L_x_7) ;  /* 0x0000063000017945 */ /* 0x000fe20003800200 */
[----:B------:R-:W-:Y:S02]  /*11c0*/  SHF.R.U32.HI R6, RZ, 0x17, R0 ;  /* 0x00000017ff067819 */ /* 0x000fe40000011600 */
[----:B------:R-:W-:Y:S02]  /*11d0*/  LOP3.LUT R13, R7, 0xff, RZ, 0xc0, !PT ;  /* 0x000000ff070d7812 */ /* 0x000fe400078ec0ff */
[----:B------:R-:W-:Y:S02]  /*11e0*/  LOP3.LUT R6, R6, 0xff, RZ, 0xc0, !PT ;  /* 0x000000ff06067812 */ /* 0x000fe400078ec0ff */
[----:B------:R-:W-:Y:S02]  /*11f0*/  IADD3 R10, PT, PT, R13, -0x1, RZ ;  /* 0xffffffff0d0a7810 */ /* 0x000fe40007ffe0ff */
[----:B------:R-:W-:-:S02]  /*1200*/  IADD3 R9, PT, PT, R6, -0x1, RZ ;  /* 0xffffffff06097810 */ /* 0x000fc40007ffe0ff */
[----:B------:R-:W-:Y:S02]  /*1210*/  ISETP.GT.U32.AND P0, PT, R10, 0xfd, PT ;  /* 0x000000fd0a00780c */ /* 0x000fe40003f04070 */
[----:B------:R-:W-:Y:S02]  /*1220*/  MOV R7, R0 ;  /* 0x0000000000077202 */ /* 0x000fe40000000f00 */
[----:B------:R-:W-:-:S13]  /*1230*/  ISETP.GT.U32.OR P0, PT, R9, 0xfd, P0 ;  /* 0x000000fd0900780c */ /* 0x000fda0000704470 */
[----:B------:R-:W-:Y:S01]  /*1240*/  @!P0 MOV R8, RZ ;  /* 0x000000ff00088202 */ /* 0x000fe20000000f00 */
[----:B------:R-:W-:Y:S06]  /*1250*/  @!P0 BRA `(.L_x_8) ;  /* 0x00000000005c8947 */ /* 0x000fec0003800000 */
[----:B------:R-:W-:Y:S02]  /*1260*/  FSETP.GTU.FTZ.AND P1, PT, |R3|, +INF , PT ;  /* 0x7f8000000300780b */ /* 0x000fe40003f3c200 */
[----:B------:R-:W-:-:S04]  /*1270*/  FSETP.GTU.FTZ.AND P0, PT, |R0|, +INF , PT ;  /* 0x7f8000000000780b */ /* 0x000fc80003f1c200 */
[----:B------:R-:W-:-:S13]  /*1280*/  PLOP3.LUT P0, PT, P0, P1, PT, 0xf8, 0x8f ;  /* 0x00000000008f781c */ /* 0x000fda0000703f70 */
[----:B------:R-:W-:Y:S05]  /*1290*/  @P0 BRA `(.L_x_9) ;  /* 0x00000004004c0947 */ /* 0x000fea0003800000 */
[----:B------:R-:W-:-:S13]  /*12a0*/  LOP3.LUT P0, RZ, R3, 0x7fffffff, R7, 0xc8, !PT ;  /* 0x7fffffff03ff7812 */ /* 0x000fda000780c807 */
[----:B------:R-:W-:Y:S05]  /*12b0*/  @!P0 BRA `(.L_x_10) ;  /* 0x00000004003c8947 */ /* 0x000fea0003800000 */
[C---:B------:R-:W-:Y:S02]  /*12c0*/  FSETP.NEU.FTZ.AND P2, PT, |R0|.reuse, +INF , PT ;  /* 0x7f8000000000780b */ /* 0x040fe40003f5d200 */
[----:B------:R-:W-:Y:S02]  /*12d0*/  FSETP.NEU.FTZ.AND P1, PT, |R3|, +INF , PT ;  /* 0x7f8000000300780b */ /* 0x000fe40003f3d200 */
[----:B------:R-:W-:-:S11]  /*12e0*/  FSETP.NEU.FTZ.AND P0, PT, |R0|, +INF , PT ;  /* 0x7f8000000000780b */ /* 0x000fd60003f1d200 */
[----:B------:R-:W-:Y:S05]  /*12f0*/  @!P1 BRA !P2, `(.L_x_10) ;  /* 0x00000004002c9947 */ /* 0x000fea0005000000 */
[----:B------:R-:W-:-:S04]  /*1300*/  LOP3.LUT P2, RZ, R7, 0x7fffffff, RZ, 0xc0, !PT ;  /* 0x7fffffff07ff7812 */ /* 0x000fc8000784c0ff */
[----:B------:R-:W-:-:S13]  /*1310*/  PLOP3.LUT P1, PT, P1, P2, PT, 0x2f, 0xf2 ;  /* 0x0000000000f2781c */ /* 0x000fda0000f24577 */
[----:B------:R-:W-:Y:S05]  /*1320*/  @P1 BRA `(.L_x_11) ;  /* 0x0000000400181947 */ /* 0x000fea0003800000 */
[----:B------:R-:W-:-:S04]  /*1330*/  LOP3.LUT P1, RZ, R3, 0x7fffffff, RZ, 0xc0, !PT ;  /* 0x7fffffff03ff7812 */ /* 0x000fc8000782c0ff */
[----:B------:R-:W-:-:S13]  /*1340*/  PLOP3.LUT P0, PT, P0, P1, PT, 0x2f, 0xf2 ;  /* 0x0000000000f2781c */ /* 0x000fda0000702577 */
[----:B------:R-:W-:Y:S05]  /*1350*/  @P0 BRA `(.L_x_12) ;  /* 0x0000000400000947 */ /* 0x000fea0003800000 */
[----:B------:R-:W-:Y:S02]  /*1360*/  ISETP.GE.AND P0, PT, R9, RZ, PT ;  /* 0x000000ff0900720c */ /* 0x000fe40003f06270 */
[----:B------:R-:W-:-:S11]  /*1370*/  ISETP.GE.AND P1, PT, R10, RZ, PT ;  /* 0x000000ff0a00720c */ /* 0x000fd60003f26270 */
[----:B------:R-:W-:Y:S01]  /*1380*/  @P0 MOV R8, RZ ;  /* 0x000000ff00080202 */ /* 0x000fe20000000f00 */
[----:B------:R-:W-:Y:S01]  /*1390*/  @!P0 FFMA R7, R0, 1.84467440737095516160e+19, RZ ;  /* 0x5f80000000078823 */ /* 0x000fe200000000ff */
[----:B------:R-:W-:Y:S01]  /*13a0*/  @!P0 MOV R8, 0xffffffc0 ;  /* 0xffffffc000088802 */ /* 0x000fe20000000f00 */
[----:B------:R-:W-:-:S03]  /*13b0*/  @!P1 FFMA R3, R3, 1.84467440737095516160e+19, RZ ;  /* 0x5f80000003039823 */ /* 0x000fc600000000ff */
[----:B------:R-:W-:-:S07]  /*13c0*/  @!P1 IADD3 R8, PT, PT, R8, 0x40, RZ ;  /* 0x0000004008089810 */ /* 0x000fce0007ffe0ff */
.L_x_8:
[----:B------:R-:W-:Y:S01]  /*13d0*/  LEA R0, R13, 0xc0800000, 0x17 ;  /* 0xc08000000d007811 */ /* 0x000fe200078eb8ff */
[----:B------:R-:W-:Y:S01]  /*13e0*/  BSSY.RECONVERGENT B2, `(.L_x_13) ;  /* 0x0000036000027945 */ /* 0x000fe20003800200 */
[----:B------:R-:W-:Y:S02]  /*13f0*/  IADD3 R6, PT, PT, R6, -0x7f, RZ ;  /* 0xffffff8106067810 */ /* 0x000fe40007ffe0ff */
[----:B------:R-:W-:-:S03]  /*1400*/  IADD3 R3, PT, PT, -R0, R3, RZ ;  /* 0x0000000300037210 */ /* 0x000fc60007ffe1ff */
[----:B------:R-:W-:Y:S01]  /*1410*/  IMAD R0, R6, -0x800000, R7 ;  /* 0xff80000006007824 */ /* 0x000fe200078e0207 */
[----:B------:R-:W0:Y:S01]  /*1420*/  MUFU.RCP R9, R3 ;  /* 0x0000000300097308 */ /* 0x000e220000001000 */
[----:B------:R-:W-:-:S04]  /*1430*/  FADD.FTZ R11, -R3, -RZ ;  /* 0x800000ff030b7221 */ /* 0x000fc80000010100 */
[----:B0-----:R-:W-:-:S04]  /*1440*/  FFMA R10, R9, R11, 1 ;  /* 0x3f800000090a7423 */ /* 0x001fc8000000000b */
[----:B------:R-:W-:-:S04]  /*1450*/  FFMA R12, R9, R10, R9 ;  /* 0x0000000a090c7223 */ /* 0x000fc80000000009 */
[----:B------:R-:W-:-:S04]  /*1460*/  FFMA R7, R0, R12, RZ ;  /* 0x0000000c00077223 */ /* 0x000fc800000000ff */
[----:B------:R-:W-:-:S04]  /*1470*/  FFMA R10, R11, R7, R0 ;  /* 0x000000070b0a7223 */ /* 0x000fc80000000000 */
[----:B------:R-:W-:Y:S01]  /*1480*/  FFMA R9, R12, R10, R7 ;  /* 0x0000000a0c097223 */ /* 0x000fe20000000007 */
[----:B------:R-:W-:-:S03]  /*1490*/  IADD3 R7, PT, PT, R6, 0x7f, -R13 ;  /* 0x0000007f06077810 */ /* 0x000fc60007ffe80d */
[----:B------:R-:W-:Y:S01]  /*14a0*/  FFMA R10, R11, R9, R0 ;  /* 0x000000090b0a7223 */ /* 0x000fe20000000000 */
[----:B------:R-:W-:-:S03]  /*14b0*/  IADD3 R7, PT, PT, R7, R8, RZ ;  /* 0x0000000807077210 */ /* 0x000fc60007ffe0ff */
[----:B------:R-:W-:-:S05]  /*14c0*/  FFMA R0, R12, R10, R9 ;  /* 0x0000000a0c007223 */ /* 0x000fca0000000009 */
[----:B------:R-:W-:-:S04]  /*14d0*/  SHF.R.U32.HI R3, RZ, 0x17, R0 ;  /* 0x00000017ff037819 */ /* 0x000fc80000011600 */
[----:B------:R-:W-:-:S04]  /*14e0*/  LOP3.LUT R3, R3, 0xff, RZ, 0xc0, !PT ;  /* 0x000000ff03037812 */ /* 0x000fc800078ec0ff */
[----:B------:R-:W-:-:S04]  /*14f0*/  IADD3 R11, PT, PT, R3, R7, RZ ;  /* 0x00000007030b7210 */ /* 0x000fc80007ffe0ff */
[----:B------:R-:W-:-:S04]  /*1500*/  IADD3 R3, PT, PT, R11, -0x1, RZ ;  /* 0xffffffff0b037810 */ /* 0x000fc80007ffe0ff */
[----:B------:R-:W-:-:S13]  /*1510*/  ISETP.GE.U32.AND P0, PT, R3, 0xfe, PT ;  /* 0x000000fe0300780c */ /* 0x000fda0003f06070 */
[----:B------:R-:W-:Y:S05]  /*1520*/  @!P0 BRA `(.L_x_14) ;  /* 0x0000000000808947 */ /* 0x000fea0003800000 */
[----:B------:R-:W-:-:S13]  /*1530*/  ISETP.GT.AND P0, PT, R11, 0xfe, PT ;  /* 0x000000fe0b00780c */ /* 0x000fda0003f04270 */
[----:B------:R-:W-:Y:S05]  /*1540*/  @P0 BRA `(.L_x_15) ;  /* 0x00000000006c0947 */ /* 0x000fea0003800000 */
[----:B------:R-:W-:-:S13]  /*1550*/  ISETP.GE.AND P0, PT, R11, 0x1, PT ;  /* 0x000000010b00780c */ /* 0x000fda0003f06270 */
[----:B------:R-:W-:Y:S05]  /*1560*/  @P0 BRA `(.L_x_16) ;  /* 0x0000000000740947 */ /* 0x000fea0003800000 */
[----:B------:R-:W-:Y:S02]  /*1570*/  ISETP.GE.AND P0, PT, R11, -0x18, PT ;  /* 0xffffffe80b00780c */ /* 0x000fe40003f06270 */
[----:B------:R-:W-:-:S11]  /*1580*/  LOP3.LUT R0, R0, 0x80000000, RZ, 0xc0, !PT ;  /* 0x8000000000007812 */ /* 0x000fd600078ec0ff */
[----:B------:R-:W-:Y:S05]  /*1590*/  @!P0 BRA `(.L_x_16) ;  /* 0x0000000000688947 */ /* 0x000fea0003800000 */
[CCC-:B------:R-:W-:Y:S01]  /*15a0*/  FFMA.RZ R3, R12.reuse, R10.reuse, R9.reuse ;  /* 0x0000000a0c037223 */ /* 0x1c0fe2000000c009 */
[C---:B------:R-:W-:Y:S01]  /*15b0*/  IADD3 R8, PT, PT, R11.reuse, 0x20, RZ ;  /* 0x000000200b087810 */ /* 0x040fe20007ffe0ff */
[CCC-:B------:R-:W-:Y:S01]  /*15c0*/  FFMA.RM R6, R12.reuse, R10.reuse, R9.reuse ;  /* 0x0000000a0c067223 */ /* 0x1c0fe20000004009 */
[----:B------:R-:W-:Y:S02]  /*15d0*/  ISETP.NE.AND P2, PT, R11, RZ, PT ;  /* 0x000000ff0b00720c */ /* 0x000fe40003f45270 */
[----:B------:R-:W-:Y:S01]  /*15e0*/  LOP3.LUT R7, R3, 0x7fffff, RZ, 0xc0, !PT ;  /* 0x007fffff03077812 */ /* 0x000fe200078ec0ff */
[----:B------:R-:W-:Y:S01]  /*15f0*/  FFMA.RP R3, R12, R10, R9 ;  /* 0x0000000a0c037223 */ /* 0x000fe20000008009 */
[----:B------:R-:W-:Y:S02]  /*1600*/  ISETP.NE.AND P1, PT, R11, RZ, PT ;  /* 0x000000ff0b00720c */ /* 0x000fe40003f25270 */
[----:B------:R-:W-:Y:S02]  /*1610*/  LOP3.LUT R7, R7, 0x800000, RZ, 0xfc, !PT ;  /* 0x0080000007077812 */ /* 0x000fe400078efcff */
[----:B------:R-:W-:-:S02]  /*1620*/  IADD3 R9, PT, PT, -R11, RZ, RZ ;  /* 0x000000ff0b097210 */ /* 0x000fc40007ffe1ff */
[----:B------:R-:W-:Y:S02]  /*1630*/  SHF.L.U32 R8, R7, R8, RZ ;  /* 0x0000000807087219 */ /* 0x000fe400000006ff */
[----:B------:R-:W-:Y:S02]  /*1640*/  FSETP.NEU.FTZ.AND P0, PT, R3, R6, PT ;  /* 0x000000060300720b */ /* 0x000fe40003f1d000 */
[----:B------:R-:W-:Y:S02]  /*1650*/  SEL R6, R9, RZ, P2 ;  /* 0x000000ff09067207 */ /* 0x000fe40001000000 */
[----:B------:R-:W-:Y:S02]  /*1660*/  ISETP.NE.AND P1, PT, R8, RZ, P1 ;  /* 0x000000ff0800720c */ /* 0x000fe40000f25270 */
[----:B------:R-:W-:Y:S02]  /*1670*/  SHF.R.U32.HI R6, RZ, R6, R7 ;  /* 0x00000006ff067219 */ /* 0x000fe40000011607 */
[----:B------:R-:W-:-:S02]  /*1680*/  PLOP3.LUT P0, PT, P0, P1, PT, 0xf8, 0x8f ;  /* 0x00000000008f781c */ /* 0x000fc40000703f70 */
[----:B------:R-:W-:Y:S02]  /*1690*/  SHF.R.U32.HI R8, RZ, 0x1, R6 ;  /* 0x00000001ff087819 */ /* 0x000fe40000011606 */
[----:B------:R-:W-:-:S04]  /*16a0*/  SEL R3, RZ, 0x1, !P0 ;  /* 0x00000001ff037807 */ /* 0x000fc80004000000 */
[----:B------:R-:W-:-:S04]  /*16b0*/  LOP3.LUT R3, R3, 0x1, R8, 0xf8, !PT ;  /* 0x0000000103037812 */ /* 0x000fc800078ef808 */
[----:B------:R-:W-:-:S04]  /*16c0*/  LOP3.LUT R3, R3, R6, RZ, 0xc0, !PT ;  /* 0x0000000603037212 */ /* 0x000fc800078ec0ff */
[----:B------:R-:W-:-:S04]  /*16d0*/  IADD3 R3, PT, PT, R8, R3, RZ ;  /* 0x0000000308037210 */ /* 0x000fc80007ffe0ff */
[----:B------:R-:W-:Y:S01]  /*16e0*/  LOP3.LUT R0, R3, R0, RZ, 0xfc, !PT ;  /* 0x0000000003007212 */ /* 0x000fe200078efcff */
[----:B------:R-:W-:Y:S06]  /*16f0*/  BRA `(.L_x_16) ;  /* 0x0000000000107947 */ /* 0x000fec0003800000 */
.L_x_15:
[----:B------:R-:W-:-:S04]  /*1700*/  LOP3.LUT R0, R0, 0x80000000, RZ, 0xc0, !PT ;  /* 0x8000000000007812 */ /* 0x000fc800078ec0ff */
[----:B------:R-:W-:Y:S01]  /*1710*/  LOP3.LUT R0, R0, 0x7f800000, RZ, 0xfc, !PT ;  /* 0x7f80000000007812 */ /* 0x000fe200078efcff */
[----:B------:R-:W-:Y:S06]  /*1720*/  BRA `(.L_x_16) ;  /* 0x0000000000047947 */ /* 0x000fec0003800000 */
.L_x_14:
[----:B------:R-:W-:-:S07]  /*1730*/  LEA R0, R7, R0, 0x17 ;  /* 0x0000000007007211 */ /* 0x000fce00078eb8ff */
.L_x_16:
[----:B------:R-:W-:Y:S05]  /*1740*/  BSYNC.RECONVERGENT B2 ;  /* 0x0000000000027941 */ /* 0x000fea0003800200 */
.L_x_13:
[----:B------:R-:W-:Y:S05]  /*1750*/  BRA `(.L_x_17) ;  /* 0x0000000000207947 */ /* 0x000fea0003800000 */
.L_x_12:
[----:B------:R-:W-:-:S04]  /*1760*/  LOP3.LUT R0, R3, 0x80000000, R7, 0x48, !PT ;  /* 0x8000000003007812 */ /* 0x000fc800078e4807 */
[----:B------:R-:W-:Y:S01]  /*1770*/  LOP3.LUT R0, R0, 0x7f800000, RZ, 0xfc, !PT ;  /* 0x7f80000000007812 */ /* 0x000fe200078efcff */
[----:B------:R-:W-:Y:S06]  /*1780*/  BRA `(.L_x_17) ;  /* 0x0000000000147947 */ /* 0x000fec0003800000 */
.L_x_11:
[----:B------:R-:W-:Y:S01]  /*1790*/  LOP3.LUT R0, R3, 0x80000000, R7, 0x48, !PT ;  /* 0x8000000003007812 */ /* 0x000fe200078e4807 */
[----:B------:R-:W-:Y:S06]  /*17a0*/  BRA `(.L_x_17) ;  /* 0x00000000000c7947 */ /* 0x000fec0003800000 */
.L_x_10:
[----:B------:R-:W0:Y:S01]  /*17b0*/  MUFU.RSQ R0, -QNAN ;  /* 0xffc0000000007908 */ /* 0x000e220000001400 */
[----:B------:R-:W-:Y:S05]  /*17c0*/  BRA `(.L_x_17) ;  /* 0x0000000000047947 */ /* 0x000fea0003800000 */
.L_x_9:
[----:B------:R-:W-:-:S07]  /*17d0*/  FADD.FTZ R0, R0, R3 ;  /* 0x0000000300007221 */ /* 0x000fce0000010000 */
.L_x_17:
[----:B------:R-:W-:Y:S05]  /*17e0*/  BSYNC.RECONVERGENT B1 ;  /* 0x0000000000017941 */ /* 0x000fea0003800200 */
.L_x_7:
[----:B------:R-:W-:-:S04]  /*17f0*/  HFMA2 R3, -RZ, RZ, 0, 0 ;  /* 0x00000000ff037431 */ /* 0x000fc800000001ff */
[----:B0-----:R-:W-:Y:S05]  /*1800*/  RET.REL.NODEC R2 `(_Z7softmaxPfS_i) ;  /* 0xffffffe402fc7950 */ /* 0x001fea0003c3ffff */
.L_x_18:
[----:B------:R-:W-:-:S00]  /*1810*/  BRA `(.L_x_18) ;  /* 0xfffffffc00fc7947 */ /* 0x000fc0000383ffff */
[----:B------:R-:W-:-:S00]  /*1820*/  NOP ;  /* 0x0000000000007918 */ /* 0x000fc00000000000 */
        /* <DEDUP_REMOVED lines=13> */
.L_x_20:


//--------------------- .text._Z4reluPfi          --------------------------
	.section	.text._Z4reluPfi,"ax",@progbits
	.align	128
        .global         _Z4reluPfi
        .type           _Z4reluPfi,@function
        .size           _Z4reluPfi,(.L_x_22 - _Z4reluPfi)
        .other          _Z4reluPfi,@"STO_CUDA_ENTRY STV_DEFAULT"
_Z4reluPfi:
.text._Z4reluPfi:
        /* <DEDUP_REMOVED lines=8> */
[----:B------:R-:W0:Y:S01]  /*0080*/  LDC.64 R2, c[0x0][0x380] ;  /* 0x0000e000ff027b82 */ /* 0x000e220000000a00 */
[----:B------:R-:W1:Y:S01]  /*0090*/  LDCU.64 UR4, c[0x0][0x358] ;  /* 0x00006b00ff0477ac */ /* 0x000e620008000a00 */
[----:B0-----:R-:W-:-:S05]  /*00a0*/  IMAD.WIDE R2, R5, 0x4, R2 ;  /* 0x0000000405027825 */ /* 0x001fca00078e0202 */
[----:B-1----:R-:W2:Y:S02]  /*00b0*/  LDG.E R0, desc[UR4][R2.64] ;  /* 0x0000000402007981 */ /* 0x002ea4000c1e1900 */
[----:B--2---:R-:W-:-:S05]  /*00c0*/  FMNMX R5, RZ, R0, !PT ;  /* 0x00000000ff057209 */ /* 0x004fca0007800000 */
[----:B------:R-:W-:Y:S01]  /*00d0*/  STG.E desc[UR4][R2.64], R5 ;  /* 0x0000000502007986 */ /* 0x000fe2000c101904 */
[----:B------:R-:W-:Y:S05]  /*00e0*/  EXIT ;  /* 0x000000000000794d */ /* 0x000fea0003800000 */
.L_x_19:
        /* <DEDUP_REMOVED lines=9> */
.L_x_22:


//--------------------- .nv.shared.reserved.0     --------------------------
	.section	.nv.shared.reserved.0,"aw",@nobits
	.weak		__nv_reservedSMEM_offset_0_alias
	.size		__nv_reservedSMEM_offset_0_alias, 0, 64
	.other		__nv_reservedSMEM_offset_0_alias,@"STO_CUDA_RESERVED_SHARED STV_DEFAULT"
__nv_reservedSMEM_offset_0_alias:
	.zero		0
	.zero		64


//--------------------- .nv.constant0._Z7softmaxPfS_i --------------------------
	.section	.nv.constant0._Z7softmaxPfS_i,"a",@progbits
	.sectionflags	@""
	.align	4
.nv.constant0._Z7softmaxPfS_i:
	.zero		916


//--------------------- .nv.constant0._Z4reluPfi  --------------------------
	.section	.nv.constant0._Z4reluPfi,"a",@progbits
	.sectionflags	@""
	.align	4
.nv.constant0._Z4reluPfi:
	.zero		908


//--------------------- SYMBOLS --------------------------

	.type		.nv.reservedSmem.offset0,@object
	.size		.nv.reservedSmem.offset0,0x4
